	.headerflags	@"EF_CUDA_TEXMODE_UNIFIED EF_CUDA_64BIT_ADDRESS EF_CUDA_ACCELERATORS EF_CUDA_SM90 EF_CUDA_VIRTUAL_SM(EF_CUDA_SM90)"
	.elftype	@"ET_EXEC"


//--------------------- .nv.info                  --------------------------
	.section	.nv.info,"",@"SHT_CUDA_INFO"
	.align	4


	//----- nvinfo : EIATTR_REGCOUNT
	.align		4
        /*0000*/ 	.byte	0x04, 0x2f
        /*0002*/ 	.short	(.L_1 - .L_0)
	.align		4
.L_0:
        /*0004*/ 	.word	index@(triton_mm)
        /*0008*/ 	.word	0x00000060


	//----- nvinfo : EIATTR_MIN_STACK_SIZE
	.align		4
.L_1:
        /*000c*/ 	.byte	0x04, 0x12
        /*000e*/ 	.short	(.L_3 - .L_2)
	.align		4
.L_2:
        /*0010*/ 	.word	index@(triton_mm)
        /*0014*/ 	.word	0x00000000


	//----- nvinfo : EIATTR_FRAME_SIZE
	.align		4
.L_3:
        /*0018*/ 	.byte	0x04, 0x11
        /*001a*/ 	.short	(.L_5 - .L_4)
	.align		4
.L_4:
        /*001c*/ 	.word	index@(triton_mm)
        /*0020*/ 	.word	0x00000000


	//----- nvinfo : EIATTR_MIN_STACK_SIZE
	.align		4
.L_5:
        /*0024*/ 	.byte	0x04, 0x12
        /*0026*/ 	.short	(.L_7 - .L_6)
	.align		4
.L_6:
        /*0028*/ 	.word	index@(triton_mm)
        /*002c*/ 	.word	0x00000000
.L_7:


//--------------------- .nv.info.triton_mm        --------------------------
	.section	.nv.info.triton_mm,"",@"SHT_CUDA_INFO"
	.sectionflags	@""
	.align	4


	//----- nvinfo : EIATTR_CUDA_API_VERSION
	.align		4
        /*0000*/ 	.byte	0x04, 0x37
        /*0002*/ 	.short	(.L_9 - .L_8)
.L_8:
        /*0004*/ 	.word	0x0000007c


	//----- nvinfo : EIATTR_KPARAM_INFO
	.align		4
.L_9:
        /*0008*/ 	.byte	0x04, 0x17
        /*000a*/ 	.short	(.L_11 - .L_10)
.L_10:
        /*000c*/ 	.word	0x00000000
        /*0010*/ 	.short	0x0002
        /*0012*/ 	.short	0x0010
        /*0014*/ 	.byte	0x00, 0xf0, 0x21, 0x00


	//----- nvinfo : EIATTR_KPARAM_INFO
	.align		4
.L_11:
        /*0018*/ 	.byte	0x04, 0x17
        /*001a*/ 	.short	(.L_13 - .L_12)
.L_12:
        /*001c*/ 	.word	0x00000000
        /*0020*/ 	.short	0x0001
        /*0022*/ 	.short	0x0008
        /*0024*/ 	.byte	0x00, 0xf0, 0x21, 0x00


	//----- nvinfo : EIATTR_KPARAM_INFO
	.align		4
.L_13:
        /*0028*/ 	.byte	0x04, 0x17
        /*002a*/ 	.short	(.L_15 - .L_14)
.L_14:
        /*002c*/ 	.word	0x00000000
        /*0030*/ 	.short	0x0000
        /*0032*/ 	.short	0x0000
        /*0034*/ 	.byte	0x00, 0xf0, 0x21, 0x00


	//----- nvinfo : EIATTR_SPARSE_MMA_MASK
	.align		4
.L_15:
        /*0038*/ 	.byte	0x03, 0x50
        /*003a*/ 	.short	0x0000


	//----- nvinfo : EIATTR_MAXREG_COUNT
	.align		4
        /*003c*/ 	.byte	0x03, 0x1b
        /*003e*/ 	.short	0x00ff


	//----- nvinfo : EIATTR_COOP_GROUP_MASK_REGIDS
	.align		4
        /*0040*/ 	.byte	0x04, 0x29
        /*0042*/ 	.short	(.L_17 - .L_16)


	//   ....[0]....
.L_16:
        /*0044*/ 	.word	0xffffffff


	//----- nvinfo : EIATTR_COOP_GROUP_INSTR_OFFSETS
	.align		4
.L_17:
        /*0048*/ 	.byte	0x04, 0x28
        /*004a*/ 	.short	(.L_19 - .L_18)


	//   ....[0]....
.L_18:
        /*004c*/ 	.word	0x00000ba0


	//----- nvinfo : EIATTR_EXIT_INSTR_OFFSETS
	.align		4
.L_19:
        /*0050*/ 	.byte	0x04, 0x1c
        /*0052*/ 	.short	(.L_21 - .L_20)


	//   ....[0]....
.L_20:
        /*0054*/ 	.word	0x00001960


	//   ....[1]....
        /*0058*/ 	.word	0x000019b0


	//----- nvinfo : EIATTR_MAX_THREADS
	.align		4
.L_21:
        /*005c*/ 	.byte	0x04, 0x05
        /*005e*/ 	.short	(.L_23 - .L_22)
.L_22:
        /*0060*/ 	.word	0x00000080
        /*0064*/ 	.word	0x00000001
        /*0068*/ 	.word	0x00000001


	//----- nvinfo : EIATTR_CBANK_PARAM_SIZE
	.align		4
.L_23:
        /*006c*/ 	.byte	0x03, 0x19
        /*006e*/ 	.short	0x0018


	//----- nvinfo : EIATTR_PARAM_CBANK
	.align		4
        /*0070*/ 	.byte	0x04, 0x0a
        /*0072*/ 	.short	(.L_25 - .L_24)
	.align		4
.L_24:
        /*0074*/ 	.word	index@(.nv.constant0.triton_mm)
        /*0078*/ 	.short	0x0210
        /*007a*/ 	.short	0x0018


	//----- nvinfo : EIATTR_SW_WAR
	.align		4
.L_25:
        /*007c*/ 	.byte	0x04, 0x36
        /*007e*/ 	.short	(.L_27 - .L_26)
.L_26:
        /*0080*/ 	.word	0x00000008
.L_27:


//--------------------- .nv.callgraph             --------------------------
	.section	.nv.callgraph,"",@"SHT_CUDA_CALLGRAPH"
	.align	4
	.sectionentsize	8
	.align		4
        /*0000*/ 	.word	0x00000000
	.align		4
        /*0004*/ 	.word	0xffffffff
	.align		4
        /*0008*/ 	.word	0x00000000
	.align		4
        /*000c*/ 	.word	0xfffffffe
	.align		4
        /*0010*/ 	.word	0x00000000
	.align		4
        /*0014*/ 	.word	0xfffffffd
	.align		4
        /*0018*/ 	.word	0x00000000
	.align		4
        /*001c*/ 	.word	0xfffffffc


//--------------------- .text.triton_mm           --------------------------
	.section	.text.triton_mm,"ax",@progbits
	.sectionflags	@"SHF_BARRIERS=1"
	.align	128
        .global         triton_mm
        .type           triton_mm,@function
        .size           triton_mm,(.L_x_2 - triton_mm)
        .other          triton_mm,@"STO_CUDA_ENTRY STV_DEFAULT"
triton_mm:
.text.triton_mm:
[----:B------:R-:W1:Y:S01]  /*0000*/  LDC R1, c[0x0][0x28] ;  /* 0x00000a00ff017b82 */ /* 0x000e620000000800 */
[----:B------:R-:W2:Y:S01]  /*0010*/  S2R R9, SR_CTAID.X ;  /* 0x0000000000097919 */ /* 0x000ea20000002500 */
[----:B------:R-:W-:-:S06]  /*0020*/  IMAD.MOV.U32 R5, RZ, RZ, -0x8 ;  /* 0xfffffff8ff057424 */ /* 0x000fcc00078e00ff */
[----:B------:R-:W3:Y:S01]  /*0030*/  S2UR UR18, SR_CgaCtaId ;  /* 0x00000000001279c3 */ /* 0x000ee20000008800 */
[----:B------:R-:W-:Y:S01]  /*0040*/  UMOV UR4, 0x400 ;  /* 0x0000040000047882 */ /* 0x000fe20000000000 */
[----:B------:R-:W4:Y:S01]  /*0050*/  S2R R14, SR_TID.X ;  /* 0x00000000000e7919 */ /* 0x000f220000002100 */
[----:B------:R-:W-:Y:S01]  /*0060*/  ULDC.64 UR22, c[0x0][0x208] ;  /* 0x0000820000167ab9 */ /* 0x000fe20000000a00 */
[----:B------:R-:W-:Y:S01]  /*0070*/  IMAD.MOV.U32 R90, RZ, RZ, -0x20 ;  /* 0xffffffe0ff5a7424 */ /* 0x000fe200078e00ff */
[----:B------:R-:W-:Y:S02]  /*0080*/  CS2R R56, SRZ ;  /* 0x0000000000387805 */ /* 0x000fe4000001ff00 */
[----:B------:R-:W-:Y:S02]  /*0090*/  CS2R R58, SRZ ;  /* 0x00000000003a7805 */ /* 0x000fe4000001ff00 */
[----:B------:R-:W-:Y:S01]  /*00a0*/  CS2R R60, SRZ ;  /* 0x00000000003c7805 */ /* 0x000fe2000001ff00 */
[----:B------:R-:W5:Y:S01]  /*00b0*/  LDC.64 R26, c[0x0][0x210] ;  /* 0x00008400ff1a7b82 */ /* 0x000f620000000a00 */
[----:B------:R-:W-:-:S02]  /*00c0*/  CS2R R62, SRZ ;  /* 0x00000000003e7805 */ /* 0x000fc4000001ff00 */
[----:B------:R-:W-:Y:S02]  /*00d0*/  CS2R R64, SRZ ;  /* 0x0000000000407805 */ /* 0x000fe4000001ff00 */
[----:B------:R-:W-:Y:S02]  /*00e0*/  CS2R R66, SRZ ;  /* 0x0000000000427805 */ /* 0x000fe4000001ff00 */
[----:B------:R-:W-:Y:S02]  /*00f0*/  CS2R R68, SRZ ;  /* 0x0000000000447805 */ /* 0x000fe4000001ff00 */
[----:B------:R-:W-:Y:S02]  /*0100*/  CS2R R70, SRZ ;  /* 0x0000000000467805 */ /* 0x000fe4000001ff00 */
[----:B------:R-:W-:Y:S02]  /*0110*/  CS2R R72, SRZ ;  /* 0x0000000000487805 */ /* 0x000fe4000001ff00 */
        /* <DEDUP_REMOVED lines=8> */
[----:B------:R-:W-:Y:S01]  /*01a0*/  CS2R R40, SRZ ;  /* 0x0000000000287805 */ /* 0x000fe2000001ff00 */
[----:B---3--:R-:W-:Y:S01]  /*01b0*/  UPRMT UR18, UR18, 0x654, UR4 ;  /* 0x0000065412127896 */ /* 0x008fe20008000004 */
[----:B------:R-:W-:Y:S02]  /*01c0*/  CS2R R42, SRZ ;  /* 0x00000000002a7805 */ /* 0x000fe4000001ff00 */
[----:B------:R-:W-:Y:S02]  /*01d0*/  CS2R R44, SRZ ;  /* 0x00000000002c7805 */ /* 0x000fe4000001ff00 */
[----:B------:R-:W-:Y:S02]  /*01e0*/  CS2R R46, SRZ ;  /* 0x00000000002e7805 */ /* 0x000fe4000001ff00 */
[----:B------:R-:W-:-:S02]  /*01f0*/  CS2R R48, SRZ ;  /* 0x0000000000307805 */ /* 0x000fc4000001ff00 */
[----:B------:R-:W-:Y:S01]  /*0200*/  CS2R R50, SRZ ;  /* 0x0000000000327805 */ /* 0x000fe2000001ff00 */
[----:B--2---:R-:W-:Y:S01]  /*0210*/  IMAD.HI R0, R9, 0x2aaaaaab, RZ ;  /* 0x2aaaaaab09007827 */ /* 0x004fe200078e02ff */
[----:B------:R-:W-:Y:S02]  /*0220*/  CS2R R52, SRZ ;  /* 0x0000000000347805 */ /* 0x000fe4000001ff00 */
[----:B------:R-:W-:Y:S01]  /*0230*/  CS2R R54, SRZ ;  /* 0x0000000000367805 */ /* 0x000fe2000001ff00 */
[----:B------:R-:W-:Y:S01]  /*0240*/  UMOV UR19, 0x1 ;  /* 0x0000000100137882 */ /* 0x000fe20000000000 */
[----:B----4-:R-:W-:Y:S01]  /*0250*/  IMAD.SHL.U32 R13, R14, 0x8, RZ ;  /* 0x000000080e0d7824 */ /* 0x010fe200078e00ff */
[----:B------:R-:W-:Y:S01]  /*0260*/  SHF.R.U32.HI R3, RZ, 0x1f, R0 ;  /* 0x0000001fff037819 */ /* 0x000fe20000011600 */
[----:B------:R-:W-:Y:S01]  /*0270*/  UMOV UR6, 0xffffffff ;  /* 0xffffffff00067882 */ /* 0x000fe20000000000 */
[----:B------:R-:W-:Y:S01]  /*0280*/  SHF.R.U32.HI R89, RZ, 0x5, R14 ;  /* 0x00000005ff597819 */ /* 0x000fe2000001160e */
[----:B------:R-:W-:Y:S01]  /*0290*/  UIADD3 UR21, UR18, 0x6000, URZ ;  /* 0x0000600012157890 */ /* 0x000fe2000fffe03f */
[----:B------:R-:W-:Y:S01]  /*02a0*/  LEA.HI.SX32 R4, R0, R3, 0x1a ;  /* 0x0000000300047211 */ /* 0x000fe200078fd2ff */
[----:B------:R-:W-:Y:S01]  /*02b0*/  UMOV UR4, URZ ;  /* 0x0000003f00047c82 */ /* 0x000fe20008000000 */
[----:B------:R-:W-:Y:S01]  /*02c0*/  LOP3.LUT R89, R89, 0x7fffffc, RZ, 0xc0, !PT ;  /* 0x07fffffc59597812 */ /* 0x000fe200078ec0ff */
[----:B------:R-:W-:-:S02]  /*02d0*/  UMOV UR5, URZ ;  /* 0x0000003f00057c82 */ /* 0x000fc40008000000 */
[C---:B------:R-:W-:Y:S02]  /*02e0*/  IMAD R0, R4.reuse, R5, 0x20 ;  /* 0x0000002004007424 */ /* 0x040fe400078e0205 */
[----:B------:R-:W-:-:S03]  /*02f0*/  IMAD R7, R4, -0x180, R9 ;  /* 0xfffffe8004077824 */ /* 0x000fc600078e0209 */
[----:B------:R-:W-:Y:S02]  /*0300*/  VIMNMX R0, R0, 0x8, PT ;  /* 0x0000000800007848 */ /* 0x000fe40003fe0100 */
[----:B------:R-:W-:Y:S02]  /*0310*/  IABS R8, R7 ;  /* 0x0000000700087213 */ /* 0x000fe40000000000 */
[-C--:B------:R-:W-:Y:S02]  /*0320*/  IABS R6, R0.reuse ;  /* 0x0000000000067213 */ /* 0x080fe40000000000 */
[-C--:B------:R-:W-:Y:S02]  /*0330*/  IABS R10, R0.reuse ;  /* 0x00000000000a7213 */ /* 0x080fe40000000000 */
[----:B------:R-:W2:Y:S01]  /*0340*/  I2F.RP R5, R6 ;  /* 0x0000000600057306 */ /* 0x000ea20000209400 */
[----:B------:R-:W-:-:S04]  /*0350*/  LOP3.LUT R7, R7, R0, RZ, 0x3c, !PT ;  /* 0x0000000007077212 */ /* 0x000fc800078e3cff */
[----:B------:R-:W-:Y:S02]  /*0360*/  ISETP.GE.AND P3, PT, R7, RZ, PT ;  /* 0x000000ff0700720c */ /* 0x000fe40003f66270 */
[----:B------:R-:W-:-:S04]  /*0370*/  SHF.R.U32.HI R7, RZ, 0x2, R14 ;  /* 0x00000002ff077819 */ /* 0x000fc8000001160e */
[----:B------:R-:W-:Y:S01]  /*0380*/  SGXT.U32 R7, R7, 0x5 ;  /* 0x000000050707781a */ /* 0x000fe20000000000 */
[----:B--2---:R-:W2:Y:S02]  /*0390*/  MUFU.RCP R5, R5 ;  /* 0x0000000500057308 */ /* 0x004ea40000001000 */
[----:B--2---:R-:W-:-:S06]  /*03a0*/  VIADD R2, R5, 0xffffffe ;  /* 0x0ffffffe05027836 */ /* 0x004fcc0000000000 */
[----:B------:R2:W3:Y:S02]  /*03b0*/  F2I.FTZ.U32.TRUNC.NTZ R3, R2 ;  /* 0x0000000200037305 */ /* 0x0004e4000021f000 */
[----:B--2---:R-:W-:Y:S02]  /*03c0*/  IMAD.MOV.U32 R2, RZ, RZ, RZ ;  /* 0x000000ffff027224 */ /* 0x004fe400078e00ff */
[----:B---3--:R-:W-:-:S04]  /*03d0*/  IMAD.MOV R11, RZ, RZ, -R3 ;  /* 0x000000ffff0b7224 */ /* 0x008fc800078e0a03 */
[----:B------:R-:W-:-:S04]  /*03e0*/  IMAD R11, R11, R6, RZ ;  /* 0x000000060b0b7224 */ /* 0x000fc800078e02ff */
[----:B------:R-:W-:-:S04]  /*03f0*/  IMAD.HI.U32 R3, R3, R11, R2 ;  /* 0x0000000b03037227 */ /* 0x000fc800078e0002 */
[----:B------:R-:W-:Y:S02]  /*0400*/  IMAD.MOV R11, RZ, RZ, -R10 ;  /* 0x000000ffff0b7224 */ /* 0x000fe400078e0a0a */
[----:B------:R-:W-:-:S04]  /*0410*/  IMAD.HI.U32 R2, R3, R8, RZ ;  /* 0x0000000803027227 */ /* 0x000fc800078e00ff */
[----:B------:R-:W-:Y:S01]  /*0420*/  IMAD R5, R2, R11, R8 ;  /* 0x0000000b02057224 */ /* 0x000fe200078e0208 */
[----:B------:R-:W-:-:S04]  /*0430*/  IABS R8, R9 ;  /* 0x0000000900087213 */ /* 0x000fc80000000000 */
[----:B------:R-:W-:Y:S01]  /*0440*/  ISETP.GT.U32.AND P2, PT, R6, R5, PT ;  /* 0x000000050600720c */ /* 0x000fe20003f44070 */
[----:B------:R-:W-:-:S04]  /*0450*/  IMAD.HI.U32 R3, R3, R8, RZ ;  /* 0x0000000803037227 */ /* 0x000fc800078e00ff */
[----:B------:R-:W-:-:S05]  /*0460*/  IMAD R3, R3, R11, R8 ;  /* 0x0000000b03037224 */ /* 0x000fca00078e0208 */
[----:B------:R-:W-:-:S03]  /*0470*/  ISETP.GT.U32.AND P1, PT, R6, R3, PT ;  /* 0x000000030600720c */ /* 0x000fc60003f24070 */
[----:B------:R-:W-:Y:S02]  /*0480*/  @!P2 IMAD.IADD R5, R5, 0x1, -R6 ;  /* 0x000000010505a824 */ /* 0x000fe400078e0a06 */
[----:B------:R-:W-:Y:S01]  /*0490*/  @!P2 VIADD R2, R2, 0x1 ;  /* 0x000000010202a836 */ /* 0x000fe20000000000 */
[----:B------:R-:W-:Y:S02]  /*04a0*/  ISETP.GE.AND P2, PT, R9, RZ, PT ;  /* 0x000000ff0900720c */ /* 0x000fe40003f46270 */
[----:B------:R-:W-:-:S05]  /*04b0*/  ISETP.GE.U32.AND P0, PT, R5, R6, PT ;  /* 0x000000060500720c */ /* 0x000fca0003f06070 */
[----:B------:R-:W-:-:S05]  /*04c0*/  @!P1 IMAD.IADD R3, R3, 0x1, -R6 ;  /* 0x0000000103039824 */ /* 0x000fca00078e0a06 */
[----:B------:R-:W-:-:S03]  /*04d0*/  ISETP.GT.U32.AND P1, PT, R6, R3, PT ;  /* 0x000000030600720c */ /* 0x000fc60003f24070 */
[----:B------:R-:W-:Y:S01]  /*04e0*/  @P0 VIADD R2, R2, 0x1 ;  /* 0x0000000102020836 */ /* 0x000fe20000000000 */
[----:B------:R-:W-:-:S03]  /*04f0*/  ISETP.NE.AND P0, PT, R0, RZ, PT ;  /* 0x000000ff0000720c */ /* 0x000fc60003f05270 */
[----:B------:R-:W-:Y:S01]  /*0500*/  IMAD.MOV.U32 R5, RZ, RZ, R2 ;  /* 0x000000ffff057224 */ /* 0x000fe200078e0002 */
[----:B------:R-:W-:-:S03]  /*0510*/  LOP3.LUT R2, RZ, R0, RZ, 0x33, !PT ;  /* 0x00000000ff027212 */ /* 0x000fc600078e33ff */
[----:B------:R-:W-:Y:S02]  /*0520*/  @!P3 IMAD.MOV R5, RZ, RZ, -R5 ;  /* 0x000000ffff05b224 */ /* 0x000fe400078e0a05 */
[----:B------:R-:W-:-:S03]  /*0530*/  @!P1 IMAD.IADD R3, R3, 0x1, -R6 ;  /* 0x0000000103039824 */ /* 0x000fc600078e0a06 */
[----:B------:R-:W-:Y:S01]  /*0540*/  SEL R0, R2, R5, !P0 ;  /* 0x0000000502007207 */ /* 0x000fe20004000000 */
[----:B------:R-:W-:-:S04]  /*0550*/  @!P2 IMAD.MOV R3, RZ, RZ, -R3 ;  /* 0x000000ffff03a224 */ /* 0x000fc800078e0a03 */
[----:B------:R-:W-:Y:S01]  /*0560*/  IMAD.SHL.U32 R0, R0, 0x40, RZ ;  /* 0x0000004000007824 */ /* 0x000fe200078e00ff */
[----:B------:R-:W-:-:S04]  /*0570*/  SEL R3, R2, R3, !P0 ;  /* 0x0000000302037207 */ /* 0x000fc80004000000 */
[----:B------:R-:W-:Y:S01]  /*0580*/  LOP3.LUT R5, R0, R7, RZ, 0xfc, !PT ;  /* 0x0000000700057212 */ /* 0x000fe200078efcff */
[----:B------:R-:W-:Y:S01]  /*0590*/  IMAD R2, R4, 0x8, R3 ;  /* 0x0000000804027824 */ /* 0x000fe200078e0203 */
[----:B------:R-:W-:Y:S02]  /*05a0*/  LOP3.LUT R6, R0, 0x20, R7, 0xfe, !PT ;  /* 0x0000002000067812 */ /* 0x000fe400078efe07 */
[----:B------:R-:W-:Y:S01]  /*05b0*/  LOP3.LUT R3, R7, 0x20, RZ, 0xfc, !PT ;  /* 0x0000002007037812 */ /* 0x000fe200078efcff */
[----:B------:R-:W-:Y:S01]  /*05c0*/  IMAD.HI R8, R5, 0x2aaaaaab, RZ ;  /* 0x2aaaaaab05087827 */ /* 0x000fe200078e02ff */
[----:B------:R-:W-:Y:S02]  /*05d0*/  SHF.R.S32.HI R15, RZ, 0x18, R2 ;  /* 0x00000018ff0f7819 */ /* 0x000fe40000011402 */
[----:B------:R-:W-:Y:S01]  /*05e0*/  LOP3.LUT R4, R7, 0x40, RZ, 0xfc, !PT ;  /* 0x0000004007047812 */ /* 0x000fe200078efcff */
[----:B------:R-:W-:Y:S01]  /*05f0*/  IMAD.HI R10, R6, 0x2aaaaaab, RZ ;  /* 0x2aaaaaab060a7827 */ /* 0x000fe200078e02ff */
[----:B------:R-:W-:-:S02]  /*0600*/  SHF.R.U32.HI R9, RZ, 0x1f, R8 ;  /* 0x0000001fff097819 */ /* 0x000fc40000011608 */
[----:B------:R-:W-:Y:S01]  /*0610*/  SGXT R15, R15, 0x1 ;  /* 0x000000010f0f781a */ /* 0x000fe20000000200 */
[----:B------:R-:W-:Y:S01]  /*0620*/  IMAD.SHL.U32 R2, R2, 0x80, RZ ;  /* 0x0000008002027824 */ /* 0x000fe200078e00ff */
[----:B------:R-:W-:Y:S02]  /*0630*/  SHF.R.U32.HI R11, RZ, 0x1f, R10 ;  /* 0x0000001fff0b7819 */ /* 0x000fe4000001160a */
[----:B------:R-:W-:Y:S02]  /*0640*/  LEA.HI R8, R8, R9, RZ, 0x17 ;  /* 0x0000000908087211 */ /* 0x000fe400078fb8ff */
[----:B------:R-:W-:Y:S02]  /*0650*/  LEA.HI R11, R10, R11, RZ, 0x17 ;  /* 0x0000000b0a0b7211 */ /* 0x000fe400078fb8ff */
[----:B------:R-:W-:Y:S01]  /*0660*/  LOP3.LUT R10, R2, R7, RZ, 0xfc, !PT ;  /* 0x00000007020a7212 */ /* 0x000fe200078efcff */
[----:B------:R-:W-:Y:S01]  /*0670*/  IMAD R20, R8, -0xc00, R5 ;  /* 0xfffff40008147824 */ /* 0x000fe200078e0205 */
[----:B------:R-:W-:Y:S01]  /*0680*/  LOP3.LUT R5, R7, 0x60, RZ, 0xfc, !PT ;  /* 0x0000006007057812 */ /* 0x000fe200078efcff */
[----:B------:R-:W-:Y:S01]  /*0690*/  IMAD R22, R11, -0xc00, R6 ;  /* 0xfffff4000b167824 */ /* 0x000fe200078e0206 */
[----:B------:R-:W-:Y:S01]  /*06a0*/  LOP3.LUT R6, R13, 0x18, R14, 0x48, !PT ;  /* 0x000000180d067812 */ /* 0x000fe200078e480e */
[----:B------:R-:W2:Y:S01]  /*06b0*/  LDC.64 R8, c[0x0][0x218] ;  /* 0x00008600ff087b82 */ /* 0x000ea20000000a00 */
[----:B------:R-:W-:-:S02]  /*06c0*/  LEA.HI R16, R15, R10, RZ, 0xc ;  /* 0x0000000a0f107211 */ /* 0x000fc400078f60ff */
[----:B------:R-:W-:Y:S01]  /*06d0*/  LOP3.LUT R11, R2, 0x20, R7, 0xfe, !PT ;  /* 0x00000020020b7812 */ /* 0x000fe200078efe07 */
[--C-:B------:R-:W-:Y:S01]  /*06e0*/  IMAD R3, R3, 0x20, R6.reuse ;  /* 0x0000002003037824 */ /* 0x100fe200078e0206 */
[----:B------:R-:W-:Y:S01]  /*06f0*/  LOP3.LUT R12, R2, 0x40, R7, 0xfe, !PT ;  /* 0x00000040020c7812 */ /* 0x000fe200078efe07 */
[--C-:B------:R-:W-:Y:S01]  /*0700*/  IMAD R4, R4, 0x20, R6.reuse ;  /* 0x0000002004047824 */ /* 0x100fe200078e0206 */
[----:B------:R-:W-:Y:S01]  /*0710*/  LOP3.LUT R17, R16, 0xff000, RZ, 0xc0, !PT ;  /* 0x000ff00010117812 */ /* 0x000fe200078ec0ff */
[--C-:B------:R-:W-:Y:S01]  /*0720*/  IMAD R5, R5, 0x20, R6.reuse ;  /* 0x0000002005057824 */ /* 0x100fe200078e0206 */
[----:B------:R-:W-:Y:S01]  /*0730*/  LEA.HI R16, R15, R11, RZ, 0xc ;  /* 0x0000000b0f107211 */ /* 0x000fe200078f60ff */
[----:B------:R-:W-:Y:S01]  /*0740*/  IMAD R6, R7, 0x20, R6 ;  /* 0x0000002007067824 */ /* 0x000fe200078e0206 */
[----:B------:R-:W-:Y:S01]  /*0750*/  LOP3.LUT R7, R2, 0x60, R7, 0xfe, !PT ;  /* 0x0000006002077812 */ /* 0x000fe200078efe07 */
[----:B------:R-:W-:Y:S01]  /*0760*/  IMAD.IADD R10, R10, 0x1, -R17 ;  /* 0x000000010a0a7824 */ /* 0x000fe200078e0a11 */
[----:B------:R-:W-:-:S02]  /*0770*/  LEA.HI R18, R15, R12, RZ, 0xc ;  /* 0x0000000c0f127211 */ /* 0x000fc400078f60ff */
[----:B------:R-:W-:Y:S02]  /*0780*/  LEA.HI R19, R15, R7, RZ, 0xc ;  /* 0x000000070f137211 */ /* 0x000fe400078f60ff */
[----:B------:R-:W-:Y:S02]  /*0790*/  LOP3.LUT R16, R16, 0xff000, RZ, 0xc0, !PT ;  /* 0x000ff00010107812 */ /* 0x000fe400078ec0ff */
[----:B------:R-:W-:Y:S02]  /*07a0*/  LOP3.LUT R15, R18, 0xff000, RZ, 0xc0, !PT ;  /* 0x000ff000120f7812 */ /* 0x000fe400078ec0ff */
[----:B------:R-:W-:Y:S01]  /*07b0*/  LOP3.LUT R18, R19, 0xff000, RZ, 0xc0, !PT ;  /* 0x000ff00013127812 */ /* 0x000fe200078ec0ff */
[----:B------:R-:W-:Y:S01]  /*07c0*/  IMAD.IADD R16, R11, 0x1, -R16 ;  /* 0x000000010b107824 */ /* 0x000fe200078e0a10 */
[----:B------:R-:W-:Y:S01]  /*07d0*/  LOP3.LUT R13, R13, 0x18, RZ, 0xc0, !PT ;  /* 0x000000180d0d7812 */ /* 0x000fe200078ec0ff */
[----:B------:R-:W-:Y:S01]  /*07e0*/  IMAD.IADD R12, R12, 0x1, -R15 ;  /* 0x000000010c0c7824 */ /* 0x000fe200078e0a0f */
[----:B------:R-:W-:Y:S01]  /*07f0*/  LEA R15, R6, UR18, 0x1 ;  /* 0x00000012060f7c11 */ /* 0x000fe2000f8e08ff */
[----:B------:R-:W-:Y:S01]  /*0800*/  IMAD.IADD R18, R7, 0x1, -R18 ;  /* 0x0000000107127824 */ /* 0x000fe200078e0a12 */
[----:B------:R-:W-:Y:S01]  /*0810*/  LEA R33, R3, UR18, 0x1 ;  /* 0x0000001203217c11 */ /* 0x000fe2000f8e08ff */
[--C-:B------:R-:W-:Y:S01]  /*0820*/  IMAD R17, R10, 0x3000, R13.reuse ;  /* 0x000030000a117824 */ /* 0x100fe200078e020d */
[----:B------:R-:W-:Y:S01]  /*0830*/  LEA R35, R4, UR18, 0x1 ;  /* 0x0000001204237c11 */ /* 0x000fe2000f8e08ff */
[--C-:B------:R-:W-:Y:S01]  /*0840*/  IMAD R19, R16, 0x3000, R13.reuse ;  /* 0x0000300010137824 */ /* 0x100fe200078e020d */
[----:B------:R-:W-:Y:S01]  /*0850*/  LEA R37, R5, UR18, 0x1 ;  /* 0x0000001205257c11 */ /* 0x000fe2000f8e08ff */
[----:B------:R-:W-:-:S02]  /*0860*/  IMAD R25, R12, 0x3000, R13 ;  /* 0x000030000c197824 */ /* 0x000fc400078e020d */
[----:B------:R-:W-:Y:S02]  /*0870*/  IMAD R7, R18, 0x3000, R13 ;  /* 0x0000300012077824 */ /* 0x000fe400078e020d */
[----:B-1---5:R-:W-:-:S04]  /*0880*/  IMAD.WIDE R16, R17, 0x2, R26 ;  /* 0x0000000211107825 */ /* 0x022fc800078e021a */
[----:B------:R-:W-:Y:S01]  /*0890*/  IMAD R29, R20, 0x3000, R13 ;  /* 0x00003000141d7824 */ /* 0x000fe200078e020d */
[----:B------:R-:W-:Y:S01]  /*08a0*/  @!PT LDS RZ, [RZ] ;  /* 0x00000000fffff984 */ /* 0x000fe20000000800 */
[----:B------:R-:W-:Y:S01]  /*08b0*/  @!PT LDS RZ, [RZ] ;  /* 0x00000000fffff984 */ /* 0x000fe20000000800 */
[----:B------:R-:W-:Y:S01]  /*08c0*/  @!PT LDS RZ, [RZ] ;  /* 0x00000000fffff984 */ /* 0x000fe20000000800 */
[----:B------:R-:W-:Y:S01]  /*08d0*/  LDGSTS.E.BYPASS.128 [R15], desc[UR22][R16.64] ;  /* 0x00000000100f7fae */ /* 0x000fe2000b901c56 */
[----:B------:R-:W-:-:S04]  /*08e0*/  IMAD.WIDE R18, R19, 0x2, R26 ;  /* 0x0000000213127825 */ /* 0x000fc800078e021a */
[----:B------:R-:W-:Y:S01]  /*08f0*/  IMAD R31, R22, 0x3000, R13 ;  /* 0x00003000161f7824 */ /* 0x000fe200078e020d */
[----:B------:R-:W-:Y:S01]  /*0900*/  LDGSTS.E.BYPASS.128 [R33], desc[UR22][R18.64] ;  /* 0x0000000012217fae */ /* 0x000fe2000b901c56 */
[----:B------:R-:W-:-:S04]  /*0910*/  IMAD.WIDE R24, R25, 0x2, R26 ;  /* 0x0000000219187825 */ /* 0x000fc800078e021a */
[----:B------:R-:W-:Y:S01]  /*0920*/  IMAD.WIDE R26, R7, 0x2, R26 ;  /* 0x00000002071a7825 */ /* 0x000fe200078e021a */
[----:B------:R-:W-:Y:S01]  /*0930*/  LDGSTS.E.BYPASS.128 [R35], desc[UR22][R24.64] ;  /* 0x0000000018237fae */ /* 0x000fe2000b901c56 */
[----:B------:R-:W-:Y:S02]  /*0940*/  IADD3 R7, P1, R16, 0x80, RZ ;  /* 0x0000008010077810 */ /* 0x000fe40007f3e0ff */
[--C-:B--2---:R-:W-:Y:S01]  /*0950*/  IMAD.WIDE R28, R29, 0x2, R8.reuse ;  /* 0x000000021d1c7825 */ /* 0x104fe200078e0208 */
[----:B------:R-:W-:Y:S03]  /*0960*/  LDGSTS.E.BYPASS.128 [R37], desc[UR22][R26.64] ;  /* 0x000000001a257fae */ /* 0x000fe6000b901c56 */
[----:B------:R-:W-:Y:S01]  /*0970*/  IMAD.WIDE R30, R31, 0x2, R8 ;  /* 0x000000021f1e7825 */ /* 0x000fe200078e0208 */
[----:B------:R-:W0:Y:S01]  /*0980*/  LDGDEPBAR ;  /* 0x00000000000079af */ /* 0x000e220000000000 */
[----:B------:R-:W-:-:S02]  /*0990*/  IADD3 R8, P0, R18, 0x80, RZ ;  /* 0x0000008012087810 */ /* 0x000fc40007f1e0ff */
[----:B------:R-:W-:Y:S01]  /*09a0*/  IMAD.X R9, RZ, RZ, R17, P1 ;  /* 0x000000ffff097224 */ /* 0x000fe200008e0611 */
[----:B------:R-:W-:Y:S01]  /*09b0*/  LDGSTS.E.BYPASS.128 [R15+0x6000], desc[UR22][R28.64] ;  /* 0x060000001c0f7fae */ /* 0x000fe2000b901c56 */
[----:B------:R-:W-:Y:S01]  /*09c0*/  IADD3 R10, P1, R24, 0x80, RZ ;  /* 0x00000080180a7810 */ /* 0x000fe20007f3e0ff */
[----:B------:R-:W-:Y:S01]  /*09d0*/  IMAD.X R11, RZ, RZ, R19, P0 ;  /* 0x000000ffff0b7224 */ /* 0x000fe200000e0613 */
[----:B------:R-:W-:Y:S01]  /*09e0*/  IADD3 R12, P0, R26, 0x80, RZ ;  /* 0x000000801a0c7810 */ /* 0x000fe20007f1e0ff */
[----:B------:R-:W-:Y:S02]  /*09f0*/  LDGSTS.E.BYPASS.128 [R33+0x6000], desc[UR22][R30.64] ;  /* 0x060000001e217fae */ /* 0x000fe4000b901c56 */
[----:B------:R-:W-:Y:S01]  /*0a00*/  IMAD.X R13, RZ, RZ, R25, P1 ;  /* 0x000000ffff0d7224 */ /* 0x000fe200008e0619 */
[----:B------:R-:W-:Y:S01]  /*0a10*/  IADD3 R20, P1, R28, 0x80, RZ ;  /* 0x000000801c147810 */ /* 0x000fe20007f3e0ff */
[----:B------:R-:W0:Y:S01]  /*0a20*/  LDGDEPBAR ;  /* 0x00000000000079af */ /* 0x000e220000000000 */
[----:B------:R-:W-:Y:S01]  /*0a30*/  IMAD.X R21, RZ, RZ, R27, P0 ;  /* 0x000000ffff157224 */ /* 0x000fe200000e061b */
[----:B------:R-:W-:Y:S01]  /*0a40*/  BAR.SYNC.DEFER_BLOCKING 0x0 ;  /* 0x0000000000007b1d */ /* 0x000fe20000010000 */
[----:B------:R-:W-:Y:S01]  /*0a50*/  IADD3 R22, P0, R30, 0x80, RZ ;  /* 0x000000801e167810 */ /* 0x000fe20007f1e0ff */
[----:B------:R-:W-:-:S04]  /*0a60*/  IMAD.X R23, RZ, RZ, R29, P1 ;  /* 0x000000ffff177224 */ /* 0x000fc800008e061d */
[----:B------:R-:W-:Y:S01]  /*0a70*/  IMAD.X R88, RZ, RZ, R31, P0 ;  /* 0x000000ffff587224 */ /* 0x000fe200000e061f */
[----:B------:R-:W-:Y:S01]  /*0a80*/  @!PT LDS RZ, [RZ] ;  /* 0x00000000fffff984 */ /* 0x000fe20000000800 */
[----:B------:R-:W-:Y:S01]  /*0a90*/  @!PT LDS RZ, [RZ] ;  /* 0x00000000fffff984 */ /* 0x000fe20000000800 */
[----:B------:R-:W-:Y:S01]  /*0aa0*/  @!PT LDS RZ, [RZ] ;  /* 0x00000000fffff984 */ /* 0x000fe20000000800 */
[----:B------:R-:W-:Y:S04]  /*0ab0*/  LDGSTS.E.BYPASS.128 [R15+0x2000], desc[UR22][R16.64+0x40] ;  /* 0x02000040100f7fae */ /* 0x000fe8000b901c56 */
[----:B------:R-:W-:Y:S04]  /*0ac0*/  LDGSTS.E.BYPASS.128 [R33+0x2000], desc[UR22][R18.64+0x40] ;  /* 0x0200004012217fae */ /* 0x000fe8000b901c56 */
[----:B------:R1:W-:Y:S04]  /*0ad0*/  LDGSTS.E.BYPASS.128 [R35+0x2000], desc[UR22][R24.64+0x40] ;  /* 0x0200004018237fae */ /* 0x0003e8000b901c56 */
[----:B------:R2:W-:Y:S04]  /*0ae0*/  LDGSTS.E.BYPASS.128 [R37+0x2000], desc[UR22][R26.64+0x40] ;  /* 0x020000401a257fae */ /* 0x0005e8000b901c56 */
[----:B------:R-:W0:Y:S04]  /*0af0*/  LDGDEPBAR ;  /* 0x00000000000079af */ /* 0x000e280000000000 */
[----:B------:R3:W-:Y:S01]  /*0b00*/  LDGSTS.E.BYPASS.128 [R15+0x7000], desc[UR22][R28.64+0x40] ;  /* 0x070000401c0f7fae */ /* 0x0007e2000b901c56 */
[----:B-1----:R-:W-:-:S02]  /*0b10*/  CS2R R24, SRZ ;  /* 0x0000000000187805 */ /* 0x002fc4000001ff00 */
[----:B------:R-:W-:Y:S01]  /*0b20*/  CS2R R34, SRZ ;  /* 0x0000000000227805 */ /* 0x000fe2000001ff00 */
[----:B------:R1:W-:Y:S01]  /*0b30*/  LDGSTS.E.BYPASS.128 [R33+0x7000], desc[UR22][R30.64+0x40] ;  /* 0x070000401e217fae */ /* 0x0003e2000b901c56 */
[----:B--2---:R-:W-:Y:S02]  /*0b40*/  CS2R R26, SRZ ;  /* 0x00000000001a7805 */ /* 0x004fe4000001ff00 */
[----:B------:R-:W-:Y:S01]  /*0b50*/  CS2R R36, SRZ ;  /* 0x0000000000247805 */ /* 0x000fe2000001ff00 */
[----:B------:R-:W0:Y:S01]  /*0b60*/  LDGDEPBAR ;  /* 0x00000000000079af */ /* 0x000e220000000000 */
[----:B---3--:R-:W-:Y:S02]  /*0b70*/  CS2R R28, SRZ ;  /* 0x00000000001c7805 */ /* 0x008fe4000001ff00 */
[----:B-1----:R-:W-:Y:S02]  /*0b80*/  CS2R R30, SRZ ;  /* 0x00000000001e7805 */ /* 0x002fe4000001ff00 */
[----:B------:R-:W-:-:S07]  /*0b90*/  CS2R R32, SRZ ;  /* 0x0000000000207805 */ /* 0x000fce000001ff00 */
.L_x_0:
[----:B------:R-:W1:Y:S01]  /*0ba0*/  SHFL.IDX PT, R14, R89, RZ, 0x1f ;  /* 0x00001fff590e7589 */ /* 0x000e6200000e0000 */
[----:B------:R-:W-:Y:S01]  /*0bb0*/  UIADD3 UR6, UR6, 0x1, URZ ;  /* 0x0000000106067890 */ /* 0x000fe2000fffe03f */
[----:B------:R-:W-:-:S04]  /*0bc0*/  DEPBAR.LE SB0, 0x2 ;  /* 0x000080800000791a */ /* 0x000fc80000000000 */
[----:B------:R-:W-:Y:S01]  /*0bd0*/  UISETP.GE.AND UP0, UPT, UR6, 0x3, UPT ;  /* 0x000000030600788c */ /* 0x000fe2000bf06270 */
[----:B------:R-:W-:Y:S01]  /*0be0*/  BAR.SYNC.DEFER_BLOCKING 0x0 ;  /* 0x0000000000007b1d */ /* 0x000fe20000010000 */
[----:B------:R-:W-:Y:S01]  /*0bf0*/  UIADD3 UR19, UR19, 0x1, URZ ;  /* 0x0000000113137890 */ /* 0x000fe2000fffe03f */
[----:B------:R-:W-:Y:S01]  /*0c00*/  VIADD R90, R90, 0x20 ;  /* 0x000000205a5a7836 */ /* 0x000fe20000000000 */
[----:B------:R-:W-:Y:S01]  /*0c10*/  USEL UR20, UR6, URZ, !UP0 ;  /* 0x0000003f06147287 */ /* 0x000fe2000c000000 */
[----:B------:R-:W-:Y:S02]  /*0c20*/  IADD3 R18, P1, R7, UR4, RZ ;  /* 0x0000000407127c10 */ /* 0x000fe4000ff3e0ff */
[----:B------:R-:W-:Y:S01]  /*0c30*/  UMOV UR11, 0x80000020 ;  /* 0x80000020000b7882 */ /* 0x000fe20000000000 */
[----:B------:R-:W-:Y:S01]  /*0c40*/  ULEA UR6, UR20, UR18, 0xd ;  /* 0x0000001214067291 */ /* 0x000fe2000f8e683f */
[----:B------:R-:W-:Y:S01]  /*0c50*/  ISETP.GE.U32.AND P0, PT, R90, 0x2fc0, PT ;  /* 0x00002fc05a00780c */ /* 0x000fe20003f06070 */
[----:B------:R-:W-:Y:S01]  /*0c60*/  UMOV UR12, 0x2000002 ;  /* 0x02000002000c7882 */ /* 0x000fe20000000000 */
[----:B------:R-:W-:Y:S01]  /*0c70*/  UMOV UR13, 0x80000020 ;  /* 0x80000020000d7882 */ /* 0x000fe20000000000 */
[----:B------:R-:W-:Y:S01]  /*0c80*/  USHF.R.U32.HI UR8, URZ, 0x4, UR6 ;  /* 0x000000043f087899 */ /* 0x000fe20008011606 */
[----:B------:R-:W-:Y:S01]  /*0c90*/  IADD3.X R19, R9, UR5, RZ, P1, !PT ;  /* 0x0000000509137c10 */ /* 0x000fe20008ffe4ff */
[----:B------:R-:W-:Y:S01]  /*0ca0*/  ULEA UR6, UR20, UR21, 0xc ;  /* 0x0000001514067291 */ /* 0x000fe2000f8e603f */
[----:B------:R-:W-:Y:S01]  /*0cb0*/  IADD3 R92, P1, R8, UR4, RZ ;  /* 0x00000004085c7c10 */ /* 0x000fe2000ff3e0ff */
[----:B------:R-:W-:Y:S01]  /*0cc0*/  ULOP3.LUT UR8, UR8, 0x3fff, URZ, 0xc0, !UPT ;  /* 0x00003fff08087892 */ /* 0x000fe2000f8ec03f */
[----:B-1----:R-:W-:Y:S01]  /*0cd0*/  R2UR UR7, R14 ;  /* 0x000000000e0772ca */ /* 0x002fe200000e0000 */
[----:B------:R-:W-:Y:S01]  /*0ce0*/  USHF.R.U32.HI UR6, URZ, 0x4, UR6 ;  /* 0x000000043f067899 */ /* 0x000fe20008011606 */
[----:B------:R-:W-:Y:S01]  /*0cf0*/  IADD3.X R93, R11, UR5, RZ, P1, !PT ;  /* 0x000000050b5d7c10 */ /* 0x000fe20008ffe4ff */
[----:B------:R-:W-:Y:S01]  /*0d00*/  UMOV UR14, 0x1000002 ;  /* 0x01000002000e7882 */ /* 0x000fe20000000000 */
[----:B------:R-:W-:Y:S01]  /*0d10*/  UMOV UR15, 0x80000020 ;  /* 0x80000020000f7882 */ /* 0x000fe20000000000 */
[----:B------:R-:W-:Y:S01]  /*0d20*/  ULOP3.LUT UR6, UR6, 0x3fff, URZ, 0xc0, !UPT ;  /* 0x00003fff06067892 */ /* 0x000fe2000f8ec03f */
[----:B------:R-:W-:Y:S01]  /*0d30*/  IADD3 R14, P1, R10, UR4, RZ ;  /* 0x000000040a0e7c10 */ /* 0x000fe2000ff3e0ff */
[----:B------:R-:W-:-:S02]  /*0d40*/  WARPGROUP.ARRIVE ;  /* 0x00000000000079c5 */ /* 0x000fc40000000000 */
[----:B------:R-:W-:Y:S01]  /*0d50*/  ULOP3.LUT UR10, UR6, 0x1000000, URZ, 0xfc, !UPT ;  /* 0x01000000060a7892 */ /* 0x000fe2000f8efc3f */
[----:B------:R-:W-:Y:S02]  /*0d60*/  IADD3.X R15, R13, UR5, RZ, P1, !PT ;  /* 0x000000050d0f7c10 */ /* 0x000fe40008ffe4ff */
[----:B------:R-:W-:Y:S01]  /*0d70*/  IADD3 R16, P1, R12, UR4, RZ ;  /* 0x000000040c107c10 */ /* 0x000fe2000ff3e0ff */
[----:B------:R-:W-:-:S03]  /*0d80*/  USHF.L.U32 UR7, UR7, 0x6, URZ ;  /* 0x0000000607077899 */ /* 0x000fc6000800063f */
[----:B------:R-:W-:Y:S01]  /*0d90*/  IADD3.X R17, R21, UR5, RZ, P1, !PT ;  /* 0x0000000515117c10 */ /* 0x000fe20008ffe4ff */
[----:B------:R-:W-:-:S04]  /*0da0*/  ULOP3.LUT UR7, UR7, 0xc0, URZ, 0xc0, !UPT ;  /* 0x000000c007077892 */ /* 0x000fc8000f8ec03f */
[----:B------:R-:W-:-:S03]  /*0db0*/  UIADD3 UR16, UP0, UR7, UR8, URZ ;  /* 0x0000000807107290 */ /* 0x000fc6000ff1e03f */
[----:B------:R-:W-:Y:S01]  /*0dc0*/  UMOV UR7, URZ ;  /* 0x0000003f00077c82 */ /* 0x000fe20008000000 */
[----:B------:R-:W-:Y:S02]  /*0dd0*/  UIADD3.X UR17, URZ, URZ, URZ, UP0, !UPT ;  /* 0x0000003f3f117290 */ /* 0x000fe400087fe43f */
[----:B------:R-:W-:Y:S02]  /*0de0*/  ULOP3.LUT UR8, UR16, 0x2000000, URZ, 0xfc, !UPT ;  /* 0x0200000010087892 */ /* 0x000fe4000f8efc3f */
[----:B------:R-:W-:Y:S02]  /*0df0*/  ULOP3.LUT UR9, UR17, 0x80000020, URZ, 0xfc, !UPT ;  /* 0x8000002011097892 */ /* 0x000fe4000f8efc3f */
[----:B------:R-:W-:Y:S02]  /*0e00*/  UIADD3.64 UR14, UR6, UR14, URZ ;  /* 0x0000000e060e7297 */ /* 0x000fe4000fffe03f */
[----:B------:R-:W-:Y:S02]  /*0e10*/  UIADD3.64 UR12, UR16, UR12, URZ ;  /* 0x0000000c100c7297 */ /* 0x000fe4000fffe03f */
[----:B------:R-:W-:-:S03]  /*0e20*/  UISETP.GE.AND UP0, UPT, UR19, 0x3, UPT ;  /* 0x000000031300788c */ /* 0x000fc6000bf06270 */
[----:B------:R-:W-:Y:S01]  /*0e30*/  HGMMA.64x64x16.F32.BF16 R56, gdesc[UR8], R56 ;  /* 0x00e00000083879f0 */ /* 0x000fe20008701838 */
[----:B------:R-:W-:Y:S01]  /*0e40*/  UMOV UR8, 0x2000100 ;  /* 0x0200010000087882 */ /* 0x000fe20000000000 */
[----:B------:R-:W-:Y:S01]  /*0e50*/  UMOV UR9, 0x80000020 ;  /* 0x8000002000097882 */ /* 0x000fe20000000000 */
[----:B------:R-:W-:Y:S02]  /*0e60*/  USEL UR19, UR19, URZ, !UP0 ;  /* 0x0000003f13137287 */ /* 0x000fe4000c000000 */
[----:B------:R-:W-:Y:S02]  /*0e70*/  UIADD3.64 UR8, UR16, UR8, URZ ;  /* 0x0000000810087297 */ /* 0x000fe4000fffe03f */
[----:B------:R-:W-:-:S06]  /*0e80*/  ULEA UR6, UR19, UR18, 0xd ;  /* 0x0000001213067291 */ /* 0x000fcc000f8e683f */
[----:B------:R-:W-:Y:S01]  /*0e90*/  LEA R91, R6, UR6, 0x1 ;  /* 0x00000006065b7c11 */ /* 0x000fe2000f8e08ff */
[----:B------:R-:W-:Y:S04]  /*0ea0*/  HGMMA.64x64x16.F32.BF16 R56, gdesc[UR12], R56 ;  /* 0x00e000000c3879f0 */ /* 0x000fe80008701838 */
[----:B------:R-:W-:Y:S01]  /*0eb0*/  HGMMA.64x64x16.F32.BF16 R24, gdesc[UR8], R24 ;  /* 0x00e00000081879f0 */ /* 0x000fe20008701818 */
[----:B------:R-:W-:Y:S01]  /*0ec0*/  UMOV UR12, 0x2000102 ;  /* 0x02000102000c7882 */ /* 0x000fe20000000000 */
[----:B------:R-:W-:Y:S02]  /*0ed0*/  UMOV UR13, 0x80000020 ;  /* 0x80000020000d7882 */ /* 0x000fe40000000000 */
[----:B------:R-:W-:-:S09]  /*0ee0*/  UIADD3.64 UR12, UR16, UR12, URZ ;  /* 0x0000000c100c7297 */ /* 0x000fd2000fffe03f */
[----:B------:R-:W-:Y:S03]  /*0ef0*/  HGMMA.64x64x16.F32.BF16 R24, gdesc[UR12], R24, gsb0 ;  /* 0x00e000000c1879f0 */ /* 0x000fe60008001818 */
[----:B------:R-:W-:Y:S02]  /*0f00*/  WARPGROUP.DEPBAR.LE gsb0, 0x1 ;  /* 0x00008000000079c5 */ /* 0x000fe40000010100 */
[----:B------:R-:W-:Y:S06]  /*0f10*/  BAR.SYNC.DEFER_BLOCKING 0x0 ;  /* 0x0000000000007b1d */ /* 0x000fec0000010000 */
[----:B------:R-:W-:Y:S01]  /*0f20*/  @!PT LDS RZ, [RZ] ;  /* 0x00000000fffff984 */ /* 0x000fe20000000800 */
[----:B------:R-:W-:Y:S01]  /*0f30*/  @!PT LDS RZ, [RZ] ;  /* 0x00000000fffff984 */ /* 0x000fe20000000800 */
[----:B------:R-:W-:Y:S01]  /*0f40*/  @!PT LDS RZ, [RZ] ;  /* 0x00000000fffff984 */ /* 0x000fe20000000800 */
[----:B------:R1:W-:Y:S02]  /*0f50*/  LDGSTS.E.BYPASS.128 [R91], desc[UR22][R18.64], !P0 ;  /* 0x00000000125b7fae */ /* 0x0003e4000c101c56 */
[----:B-1----:R-:W-:-:S02]  /*0f60*/  LEA R91, R3, UR6, 0x1 ;  /* 0x00000006035b7c11 */ /* 0x002fc4000f8e08ff */
[----:B------:R-:W-:-:S03]  /*0f70*/  IADD3 R18, P1, R20, UR4, RZ ;  /* 0x0000000414127c10 */ /* 0x000fc6000ff3e0ff */
[----:B------:R1:W-:Y:S01]  /*0f80*/  LDGSTS.E.BYPASS.128 [R91], desc[UR22][R92.64], !P0 ;  /* 0x000000005c5b7fae */ /* 0x0003e2000c101c56 */
[----:B------:R-:W-:Y:S02]  /*0f90*/  IADD3.X R19, R23, UR5, RZ, P1, !PT ;  /* 0x0000000517137c10 */ /* 0x000fe40008ffe4ff */
[----:B-1----:R-:W-:Y:S02]  /*0fa0*/  LEA R93, R4, UR6, 0x1 ;  /* 0x00000006045d7c11 */ /* 0x002fe4000f8e08ff */
[----:B------:R-:W-:Y:S01]  /*0fb0*/  LEA R91, R5, UR6, 0x1 ;  /* 0x00000006055b7c11 */ /* 0x000fe2000f8e08ff */
[----:B------:R-:W-:Y:S02]  /*0fc0*/  ULEA UR6, UR19, UR21, 0xc ;  /* 0x0000001513067291 */ /* 0x000fe4000f8e603f */
[----:B------:R1:W-:Y:S04]  /*0fd0*/  LDGSTS.E.BYPASS.128 [R93], desc[UR22][R14.64], !P0 ;  /* 0x000000000e5d7fae */ /* 0x0003e8000c101c56 */
[----:B------:R-:W-:Y:S01]  /*0fe0*/  LEA R92, R6, UR6, 0x1 ;  /* 0x00000006065c7c11 */ /* 0x000fe2000f8e08ff */
[----:B------:R2:W-:Y:S04]  /*0ff0*/  LDGSTS.E.BYPASS.128 [R91], desc[UR22][R16.64], !P0 ;  /* 0x00000000105b7fae */ /* 0x0005e8000c101c56 */
[----:B------:R-:W0:Y:S01]  /*1000*/  LDGDEPBAR ;  /* 0x00000000000079af */ /* 0x000e220000000000 */
[----:B-1----:R-:W-:-:S03]  /*1010*/  IADD3 R14, P1, R22, UR4, RZ ;  /* 0x00000004160e7c10 */ /* 0x002fc6000ff3e0ff */
[----:B------:R2:W-:Y:S01]  /*1020*/  LDGSTS.E.BYPASS.128 [R92], desc[UR22][R18.64], !P0 ;  /* 0x00000000125c7fae */ /* 0x0005e2000c101c56 */
[----:B------:R-:W-:Y:S01]  /*1030*/  LEA R93, R3, UR6, 0x1 ;  /* 0x00000006035d7c11 */ /* 0x000fe2000f8e08ff */
[----:B------:R-:W-:Y:S01]  /*1040*/  UIADD3 UR4, UP0, UR4, 0x40, URZ ;  /* 0x0000004004047890 */ /* 0x000fe2000ff1e03f */
[----:B------:R-:W-:Y:S01]  /*1050*/  IADD3.X R15, R88, UR5, RZ, P1, !PT ;  /* 0x00000005580f7c10 */ /* 0x000fe20008ffe4ff */
[----:B------:R-:W-:Y:S02]  /*1060*/  UMOV UR6, UR20 ;  /* 0x0000001400067c82 */ /* 0x000fe40008000000 */
[----:B------:R-:W-:Y:S02]  /*1070*/  UIADD3.X UR5, URZ, UR5, URZ, UP0, !UPT ;  /* 0x000000053f057290 */ /* 0x000fe400087fe43f */
[----:B------:R2:W-:Y:S01]  /*1080*/  LDGSTS.E.BYPASS.128 [R93], desc[UR22][R14.64], !P0 ;  /* 0x000000000e5d7fae */ /* 0x0005e2000c101c56 */
[----:B------:R-:W-:-:S03]  /*1090*/  ISETP.GE.U32.AND P0, PT, R90, 0x2fe0, PT ;  /* 0x00002fe05a00780c */ /* 0x000fc60003f06070 */
[----:B------:R-:W0:Y:S10]  /*10a0*/  LDGDEPBAR ;  /* 0x00000000000079af */ /* 0x000e340000000000 */
[----:B--2---:R-:W-:Y:S05]  /*10b0*/  @!P0 BRA `(.L_x_0) ;  /* 0xfffffff800b88947 */ /* 0x004fea000383ffff */
[----:B------:R-:W1:Y:S01]  /*10c0*/  S2R R3, SR_TID.X ;  /* 0x0000000000037919 */ /* 0x000e620000002100 */
[----:B------:R-:W-:Y:S02]  /*10d0*/  WARPGROUP.DEPBAR.LE gsb0, 0x0 ;  /* 0x00008000000079c5 */ /* 0x000fe40000010000 */
[----:B------:R-:W-:-:S04]  /*10e0*/  DEPBAR.LE SB0, 0x0 ;  /* 0x000080000000791a */ /* 0x000fc80000000000 */
[----:B------:R-:W-:Y:S02]  /*10f0*/  F2FP.BF16.F32.PACK_AB R36, R37, R36 ;  /* 0x000000242524723e */ /* 0x000fe400000010ff */
[----:B------:R-:W-:Y:S02]  /*1100*/  F2FP.BF16.F32.PACK_AB R56, R57, R56 ;  /* 0x000000383938723e */ /* 0x000fe400000010ff */
[----:B------:R-:W-:Y:S02]  /*1110*/  F2FP.BF16.F32.PACK_AB R58, R59, R58 ;  /* 0x0000003a3b3a723e */ /* 0x000fe400000010ff */
[----:B------:R-:W-:Y:S02]  /*1120*/  F2FP.BF16.F32.PACK_AB R60, R61, R60 ;  /* 0x0000003c3d3c723e */ /* 0x000fe400000010ff */
[----:B------:R-:W-:Y:S02]  /*1130*/  F2FP.BF16.F32.PACK_AB R62, R63, R62 ;  /* 0x0000003e3f3e723e */ /* 0x000fe400000010ff */
[----:B------:R-:W-:-:S02]  /*1140*/  F2FP.BF16.F32.PACK_AB R64, R65, R64 ;  /* 0x000000404140723e */ /* 0x000fc400000010ff */
[----:B------:R-:W-:Y:S02]  /*1150*/  F2FP.BF16.F32.PACK_AB R66, R67, R66 ;  /* 0x000000424342723e */ /* 0x000fe400000010ff */
[----:B------:R-:W-:Y:S02]  /*1160*/  F2FP.BF16.F32.PACK_AB R68, R69, R68 ;  /* 0x000000444544723e */ /* 0x000fe400000010ff */
[----:B------:R-:W-:Y:S02]  /*1170*/  F2FP.BF16.F32.PACK_AB R70, R71, R70 ;  /* 0x000000464746723e */ /* 0x000fe400000010ff */
[----:B------:R-:W-:Y:S02]  /*1180*/  F2FP.BF16.F32.PACK_AB R72, R73, R72 ;  /* 0x000000484948723e */ /* 0x000fe400000010ff */
[----:B------:R-:W-:Y:S02]  /*1190*/  F2FP.BF16.F32.PACK_AB R74, R75, R74 ;  /* 0x0000004a4b4a723e */ /* 0x000fe400000010ff */
[----:B------:R-:W-:-:S02]  /*11a0*/  F2FP.BF16.F32.PACK_AB R76, R77, R76 ;  /* 0x0000004c4d4c723e */ /* 0x000fc400000010ff */
[----:B------:R-:W-:Y:S01]  /*11b0*/  F2FP.BF16.F32.PACK_AB R78, R79, R78 ;  /* 0x0000004e4f4e723e */ /* 0x000fe200000010ff */
[----:B-1----:R-:W-:Y:S01]  /*11c0*/  IMAD.SHL.U32 R11, R3, 0x8, RZ ;  /* 0x00000008030b7824 */ /* 0x002fe200078e00ff */
[--C-:B------:R-:W-:Y:S02]  /*11d0*/  SHF.R.U32.HI R4, RZ, 0x5, R3.reuse ;  /* 0x00000005ff047819 */ /* 0x100fe40000011603 */
[--C-:B------:R-:W-:Y:S02]  /*11e0*/  SHF.R.U32.HI R5, RZ, 0x2, R3.reuse ;  /* 0x00000002ff057819 */ /* 0x100fe40000011603 */
[----:B------:R-:W-:Y:S02]  /*11f0*/  LOP3.LUT R4, R4, 0x3, RZ, 0xc0, !PT ;  /* 0x0000000304047812 */ /* 0x000fe400078ec0ff */
[----:B------:R-:W-:Y:S02]  /*1200*/  SGXT.U32 R5, R5, 0x3 ;  /* 0x000000030505781a */ /* 0x000fe40000000000 */
[----:B------:R-:W-:Y:S01]  /*1210*/  SHF.R.U32.HI R9, RZ, 0x3, R3 ;  /* 0x00000003ff097819 */ /* 0x000fe20000011603 */
[----:B------:R-:W-:Y:S01]  /*1220*/  IMAD.SHL.U32 R6, R4, 0x10, RZ ;  /* 0x0000001004067824 */ /* 0x000fe200078e00ff */
[----:B------:R-:W-:-:S02]  /*1230*/  F2FP.BF16.F32.PACK_AB R80, R81, R80 ;  /* 0x000000505150723e */ /* 0x000fc400000010ff */
[----:B------:R-:W-:Y:S02]  /*1240*/  F2FP.BF16.F32.PACK_AB R82, R83, R82 ;  /* 0x000000525352723e */ /* 0x000fe400000010ff */
[----:B------:R-:W-:Y:S01]  /*1250*/  LOP3.LUT R7, R6, R5, RZ, 0xfc, !PT ;  /* 0x0000000506077212 */ /* 0x000fe200078efcff */
[----:B------:R-:W-:Y:S01]  /*1260*/  IMAD.SHL.U32 R5, R3, 0x2, RZ ;  /* 0x0000000203057824 */ /* 0x000fe200078e00ff */
[----:B------:R-:W-:Y:S01]  /*1270*/  SGXT.U32 R6, R9, 0x2 ;  /* 0x000000020906781a */ /* 0x000fe20000000000 */
[----:B------:R-:W-:Y:S01]  /*1280*/  IMAD.SHL.U32 R9, R4, 0x4, RZ ;  /* 0x0000000404097824 */ /* 0x000fe200078e00ff */
[----:B------:R-:W-:Y:S02]  /*1290*/  F2FP.BF16.F32.PACK_AB R84, R85, R84 ;  /* 0x000000545554723e */ /* 0x000fe400000010ff */
[----:B------:R-:W-:Y:S02]  /*12a0*/  LOP3.LUT R4, R5, 0x6, RZ, 0xc0, !PT ;  /* 0x0000000605047812 */ /* 0x000fe400078ec0ff */
[----:B------:R-:W-:-:S02]  /*12b0*/  F2FP.BF16.F32.PACK_AB R86, R87, R86 ;  /* 0x000000565756723e */ /* 0x000fc400000010ff */
[----:B------:R-:W-:Y:S01]  /*12c0*/  SHF.R.U32.HI R8, RZ, 0x3, R3 ;  /* 0x00000003ff087819 */ /* 0x000fe20000011603 */
[----:B------:R-:W-:Y:S01]  /*12d0*/  IMAD R4, R7, 0x48, R4 ;  /* 0x0000004807047824 */ /* 0x000fe200078e0204 */
[----:B------:R-:W-:Y:S02]  /*12e0*/  LOP3.LUT R6, R9, R6, RZ, 0xfc, !PT ;  /* 0x0000000609067212 */ /* 0x000fe400078efcff */
[----:B------:R-:W-:Y:S02]  /*12f0*/  LOP3.LUT R3, R11, 0x38, RZ, 0xc0, !PT ;  /* 0x000000380b037812 */ /* 0x000fe400078ec0ff */
[----:B------:R-:W-:Y:S01]  /*1300*/  LEA R37, R4, UR18, 0x1 ;  /* 0x0000001204257c11 */ /* 0x000fe2000f8e08ff */
[----:B------:R-:W-:Y:S01]  /*1310*/  BAR.SYNC.DEFER_BLOCKING 0x0 ;  /* 0x0000000000007b1d */ /* 0x000fe20000010000 */
[----:B------:R-:W-:Y:S01]  /*1320*/  F2FP.BF16.F32.PACK_AB R88, R41, R40 ;  /* 0x000000282958723e */ /* 0x000fe200000010ff */
[----:B------:R-:W-:Y:S01]  /*1330*/  IMAD R3, R6, 0x48, R3 ;  /* 0x0000004806037824 */ /* 0x000fe200078e0203 */
[----:B------:R-:W-:-:S02]  /*1340*/  SGXT.U32 R5, R8, 0x4 ;  /* 0x000000040805781a */ /* 0x000fc40000000000 */
[----:B------:R-:W-:Y:S02]  /*1350*/  F2FP.BF16.F32.PACK_AB R34, R35, R34 ;  /* 0x000000222322723e */ /* 0x000fe400000010ff */
[----:B------:R-:W-:Y:S02]  /*1360*/  LEA R40, R3, UR18, 0x1 ;  /* 0x0000001203287c11 */ /* 0x000fe4000f8e08ff */
[----:B------:R-:W-:Y:S02]  /*1370*/  LOP3.LUT R0, R0, 0x38, R11, 0xf8, !PT ;  /* 0x0000003800007812 */ /* 0x000fe400078ef80b */
[----:B------:R-:W-:Y:S02]  /*1380*/  LOP3.LUT R35, R5, R2, RZ, 0xfc, !PT ;  /* 0x0000000205237212 */ /* 0x000fe400078efcff */
[----:B------:R-:W-:Y:S01]  /*1390*/  F2FP.BF16.F32.PACK_AB R24, R25, R24 ;  /* 0x000000181918723e */ /* 0x000fe200000010ff */
[----:B------:R-:W1:Y:S01]  /*13a0*/  LDC.64 R2, c[0x0][0x220] ;  /* 0x00008800ff027b82 */ /* 0x000e620000000a00 */
[----:B------:R-:W-:Y:S01]  /*13b0*/  F2FP.BF16.F32.PACK_AB R26, R27, R26 ;  /* 0x0000001a1b1a723e */ /* 0x000fe200000010ff */
[----:B------:R-:W-:Y:S01]  /*13c0*/  IMAD R41, R35, 0xc00, R0 ;  /* 0x00000c0023297824 */ /* 0x000fe200078e0200 */
[----:B------:R-:W-:-:S02]  /*13d0*/  F2FP.BF16.F32.PACK_AB R28, R29, R28 ;  /* 0x0000001c1d1c723e */ /* 0x000fc400000010ff */
[----:B------:R-:W-:Y:S02]  /*13e0*/  F2FP.BF16.F32.PACK_AB R30, R31, R30 ;  /* 0x0000001e1f1e723e */ /* 0x000fe400000010ff */
[----:B------:R-:W-:Y:S02]  /*13f0*/  F2FP.BF16.F32.PACK_AB R32, R33, R32 ;  /* 0x000000202120723e */ /* 0x000fe400000010ff */
[----:B------:R-:W-:Y:S01]  /*1400*/  F2FP.BF16.F32.PACK_AB R38, R39, R38 ;  /* 0x000000262726723e */ /* 0x000fe200000010ff */
[----:B------:R-:W-:Y:S01]  /*1410*/  STS [R37], R56 ;  /* 0x0000003825007388 */ /* 0x000fe20000000800 */
[----:B------:R-:W-:Y:S01]  /*1420*/  F2FP.BF16.F32.PACK_AB R42, R43, R42 ;  /* 0x0000002a2b2a723e */ /* 0x000fe200000010ff */
[----:B------:R-:W-:Y:S01]  /*1430*/  VIADD R39, R41, 0x24000 ;  /* 0x0002400029277836 */ /* 0x000fe20000000000 */
[----:B------:R-:W-:Y:S01]  /*1440*/  F2FP.BF16.F32.PACK_AB R44, R45, R44 ;  /* 0x0000002c2d2c723e */ /* 0x000fe200000010ff */
[----:B------:R-:W-:Y:S01]  /*1450*/  STS [R37+0x480], R58 ;  /* 0x0004803a25007388 */ /* 0x000fe20000000800 */
        /* <DEDUP_REMOVED lines=10> */
[----:B------:R-:W-:Y:S01]  /*1500*/  ISETP.GE.AND P0, PT, R0, 0xc00, PT ;  /* 0x00000c000000780c */ /* 0x000fe20003f06270 */
[----:B------:R-:W-:Y:S01]  /*1510*/  STS [R37+0x20], R64 ;  /* 0x0000204025007388 */ /* 0x000fe20000000800 */
[----:B------:R-:W-:-:S02]  /*1520*/  LOP3.LUT R33, R35, 0x20, RZ, 0xfc, !PT ;  /* 0x0000002023217812 */ /* 0x000fc400078efcff */
[C---:B------:R-:W-:Y:S01]  /*1530*/  ISETP.LT.AND P1, PT, R35.reuse, 0x1000, !P0 ;  /* 0x000010002300780c */ /* 0x040fe20004721270 */
[----:B------:R-:W-:Y:S01]  /*1540*/  STS [R37+0x4a0], R66 ;  /* 0x0004a04225007388 */ /* 0x000fe20000000800 */
[----:B------:R-:W-:Y:S02]  /*1550*/  LOP3.LUT R0, R35, 0x40, RZ, 0xfc, !PT ;  /* 0x0000004023007812 */ /* 0x000fe400078efcff */
[----:B------:R-:W-:Y:S01]  /*1560*/  ISETP.LT.AND P5, PT, R33, 0x1000, !P0 ;  /* 0x000010002100780c */ /* 0x000fe200047a1270 */
[----:B------:R-:W-:Y:S01]  /*1570*/  STS [R37+0x30], R68 ;  /* 0x0000304425007388 */ /* 0x000fe20000000800 */
[----:B------:R-:W-:Y:S02]  /*1580*/  ISETP.LT.AND P3, PT, R0, 0x1000, !P0 ;  /* 0x000010000000780c */ /* 0x000fe40004761270 */
[C---:B------:R-:W-:Y:S01]  /*1590*/  LOP3.LUT R0, R35.reuse, 0x70, RZ, 0xfc, !PT ;  /* 0x0000007023007812 */ /* 0x040fe200078efcff */
[----:B------:R-:W-:Y:S04]  /*15a0*/  STS [R37+0x4b0], R70 ;  /* 0x0004b04625007388 */ /* 0x000fe80000000800 */
[----:B------:R-:W-:Y:S04]  /*15b0*/  STS [R37+0x40], R72 ;  /* 0x0000404825007388 */ /* 0x000fe80000000800 */
[----:B------:R-:W-:Y:S04]  /*15c0*/  STS [R37+0x4c0], R74 ;  /* 0x0004c04a25007388 */ /* 0x000fe80000000800 */
[----:B------:R-:W-:Y:S04]  /*15d0*/  STS [R37+0x50], R76 ;  /* 0x0000504c25007388 */ /* 0x000fe80000000800 */
[----:B------:R-:W-:Y:S04]  /*15e0*/  STS [R37+0x4d0], R78 ;  /* 0x0004d04e25007388 */ /* 0x000fe80000000800 */
[----:B------:R-:W-:Y:S04]  /*15f0*/  STS [R37+0x60], R80 ;  /* 0x0000605025007388 */ /* 0x000fe80000000800 */
[----:B------:R-:W-:Y:S04]  /*1600*/  STS [R37+0x4e0], R82 ;  /* 0x0004e05225007388 */ /* 0x000fe80000000800 */
[----:B------:R-:W-:Y:S04]  /*1610*/  STS [R37+0x70], R84 ;  /* 0x0000705425007388 */ /* 0x000fe80000000800 */
[----:B------:R-:W-:Y:S01]  /*1620*/  STS [R37+0x4f0], R86 ;  /* 0x0004f05625007388 */ /* 0x000fe20000000800 */
[----:B------:R-:W-:Y:S06]  /*1630*/  BAR.SYNC.DEFER_BLOCKING 0x0 ;  /* 0x0000000000007b1d */ /* 0x000fec0000010000 */
[----:B------:R-:W2:Y:S04]  /*1640*/  LDS.128 R12, [R40] ;  /* 0x00000000280c7984 */ /* 0x000ea80000000c00 */
[----:B------:R-:W3:Y:S04]  /*1650*/  LDS.128 R16, [R40+0x900] ;  /* 0x0009000028107984 */ /* 0x000ee80000000c00 */
[----:B------:R-:W4:Y:S04]  /*1660*/  LDS.128 R8, [R40+0x1200] ;  /* 0x0012000028087984 */ /* 0x000f280000000c00 */
[----:B------:R-:W5:Y:S01]  /*1670*/  LDS.128 R4, [R40+0x1b00] ;  /* 0x001b000028047984 */ /* 0x000f620000000c00 */
[----:B------:R-:W-:Y:S06]  /*1680*/  BAR.SYNC.DEFER_BLOCKING 0x0 ;  /* 0x0000000000007b1d */ /* 0x000fec0000010000 */
[----:B------:R-:W-:Y:S04]  /*1690*/  STS [R37], R24 ;  /* 0x0000001825007388 */ /* 0x000fe80000000800 */
[----:B------:R-:W-:Y:S04]  /*16a0*/  STS [R37+0x480], R26 ;  /* 0x0004801a25007388 */ /* 0x000fe80000000800 */
[----:B------:R-:W-:Y:S04]  /*16b0*/  STS [R37+0x10], R28 ;  /* 0x0000101c25007388 */ /* 0x000fe80000000800 */
[----:B------:R-:W-:Y:S04]  /*16c0*/  STS [R37+0x490], R30 ;  /* 0x0004901e25007388 */ /* 0x000fe80000000800 */
[----:B------:R1:W-:Y:S04]  /*16d0*/  STS [R37+0x20], R32 ;  /* 0x0000202025007388 */ /* 0x0003e80000000800 */
[----:B------:R2:W-:Y:S04]  /*16e0*/  STS [R37+0x4a0], R34 ;  /* 0x0004a02225007388 */ /* 0x0005e80000000800 */
[----:B------:R3:W-:Y:S01]  /*16f0*/  STS [R37+0x30], R36 ;  /* 0x0000302425007388 */ /* 0x0007e20000000800 */
[----:B-1----:R-:W-:-:S03]  /*1700*/  LOP3.LUT R32, R35, 0x30, RZ, 0xfc, !PT ;  /* 0x0000003023207812 */ /* 0x002fc600078efcff */
[----:B------:R1:W-:Y:S01]  /*1710*/  STS [R37+0x4b0], R38 ;  /* 0x0004b02625007388 */ /* 0x0003e20000000800 */
[----:B--2---:R-:W-:-:S03]  /*1720*/  LOP3.LUT R34, R35, 0x10, RZ, 0xfc, !PT ;  /* 0x0000001023227812 */ /* 0x004fc600078efcff */
[----:B------:R-:W-:Y:S01]  /*1730*/  STS [R37+0x40], R88 ;  /* 0x0000405825007388 */ /* 0x000fe20000000800 */
[----:B------:R-:W-:Y:S01]  /*1740*/  ISETP.LT.AND P4, PT, R32, 0x1000, !P0 ;  /* 0x000010002000780c */ /* 0x000fe20004781270 */
[--C-:B------:R-:W-:Y:S01]  /*1750*/  IMAD.WIDE R32, R41, 0x2, R2.reuse ;  /* 0x0000000229207825 */ /* 0x100fe200078e0202 */
[----:B------:R-:W-:Y:S01]  /*1760*/  ISETP.LT.AND P6, PT, R34, 0x1000, !P0 ;  /* 0x000010002200780c */ /* 0x000fe200047c1270 */
[----:B------:R-:W-:Y:S01]  /*1770*/  STS [R37+0x4c0], R42 ;  /* 0x0004c02a25007388 */ /* 0x000fe20000000800 */
[C---:B---3--:R-:W-:Y:S02]  /*1780*/  LOP3.LUT R36, R35.reuse, 0x60, RZ, 0xfc, !PT ;  /* 0x0000006023247812 */ /* 0x048fe400078efcff */
[----:B-1----:R-:W-:Y:S01]  /*1790*/  LOP3.LUT R38, R35, 0x50, RZ, 0xfc, !PT ;  /* 0x0000005023267812 */ /* 0x002fe200078efcff */
[----:B------:R-:W-:Y:S03]  /*17a0*/  STS [R37+0x50], R44 ;  /* 0x0000502c25007388 */ /* 0x000fe60000000800 */
[----:B------:R-:W-:Y:S01]  /*17b0*/  ISETP.LT.AND P2, PT, R38, 0x1000, !P0 ;  /* 0x000010002600780c */ /* 0x000fe20004741270 */
[----:B------:R-:W-:Y:S01]  /*17c0*/  STS [R37+0x4d0], R46 ;  /* 0x0004d02e25007388 */ /* 0x000fe20000000800 */
[----:B------:R-:W-:-:S03]  /*17d0*/  IMAD.WIDE R38, R39, 0x2, R2 ;  /* 0x0000000227267825 */ /* 0x000fc600078e0202 */
[----:B------:R-:W-:Y:S04]  /*17e0*/  STS [R37+0x60], R48 ;  /* 0x0000603025007388 */ /* 0x000fe80000000800 */
[----:B------:R-:W-:Y:S04]  /*17f0*/  STS [R37+0x4e0], R50 ;  /* 0x0004e03225007388 */ /* 0x000fe80000000800 */
[----:B------:R-:W-:Y:S04]  /*1800*/  STS [R37+0x70], R52 ;  /* 0x0000703425007388 */ /* 0x000fe80000000800 */
[----:B------:R1:W-:Y:S01]  /*1810*/  STS [R37+0x4f0], R54 ;  /* 0x0004f03625007388 */ /* 0x0003e20000000800 */
[----:B------:R-:W-:Y:S01]  /*1820*/  BAR.SYNC.DEFER_BLOCKING 0x0 ;  /* 0x0000000000007b1d */ /* 0x000fe20000010000 */
[----:B-1----:R-:W-:-:S04]  /*1830*/  VIADD R37, R41, 0xc000 ;  /* 0x0000c00029257836 */ /* 0x002fc80000000000 */
[----:B------:R-:W-:-:S04]  /*1840*/  IMAD.WIDE R34, R37, 0x2, R2 ;  /* 0x0000000225227825 */ /* 0x000fc800078e0202 */
[----:B------:R-:W-:Y:S01]  /*1850*/  VIADD R37, R41, 0x18000 ;  /* 0x0001800029257836 */ /* 0x000fe20000000000 */
[----:B------:R-:W1:Y:S04]  /*1860*/  LDS.128 R20, [R40] ;  /* 0x0000000028147984 */ /* 0x000e680000000c00 */
[----:B------:R-:W2:Y:S04]  /*1870*/  LDS.128 R24, [R40+0x900] ;  /* 0x0009000028187984 */ /* 0x000ea80000000c00 */
[----:B------:R-:W3:Y:S04]  /*1880*/  LDS.128 R28, [R40+0x1200] ;  /* 0x00120000281c7984 */ /* 0x000ee80000000c00 */
[----:B------:R5:W-:Y:S01]  /*1890*/  @P1 STG.E.128 desc[UR22][R32.64], R12 ;  /* 0x0000000c20001986 */ /* 0x000be2000c101d16 */
[----:B------:R-:W-:Y:S01]  /*18a0*/  ISETP.LT.AND P1, PT, R36, 0x1000, !P0 ;  /* 0x000010002400780c */ /* 0x000fe20004721270 */
[--C-:B------:R-:W-:Y:S01]  /*18b0*/  IMAD.WIDE R36, R37, 0x2, R2.reuse ;  /* 0x0000000225247825 */ /* 0x100fe200078e0202 */
[----:B------:R-:W-:Y:S01]  /*18c0*/  ISETP.LT.AND P0, PT, R0, 0x1000, !P0 ;  /* 0x000010000000780c */ /* 0x000fe20004701270 */
[----:B------:R1:W-:Y:S04]  /*18d0*/  @P6 STG.E.128 desc[UR22][R34.64], R16 ;  /* 0x0000001022006986 */ /* 0x0003e8000c101d16 */
[----:B----4-:R4:W-:Y:S04]  /*18e0*/  @P5 STG.E.128 desc[UR22][R36.64], R8 ;  /* 0x0000000824005986 */ /* 0x0109e8000c101d16 */
[----:B-----5:R4:W-:Y:S01]  /*18f0*/  @P4 STG.E.128 desc[UR22][R38.64], R4 ;  /* 0x0000000426004986 */ /* 0x0209e2000c101d16 */
[----:B------:R-:W-:-:S04]  /*1900*/  IMAD.WIDE R12, R43, 0x2, R2 ;  /* 0x000000022b0c7825 */ /* 0x000fc800078e0202 */
[----:B------:R-:W-:-:S04]  /*1910*/  IMAD.WIDE R14, R45, 0x2, R2 ;  /* 0x000000022d0e7825 */ /* 0x000fc800078e0202 */
[----:B------:R-:W-:Y:S01]  /*1920*/  IMAD.WIDE R32, R47, 0x2, R2 ;  /* 0x000000022f207825 */ /* 0x000fe200078e0202 */
[----:B-1----:R4:W-:Y:S04]  /*1930*/  @P3 STG.E.128 desc[UR22][R12.64], R20 ;  /* 0x000000140c003986 */ /* 0x0029e8000c101d16 */
[----:B--2---:R4:W-:Y:S04]  /*1940*/  @P2 STG.E.128 desc[UR22][R14.64], R24 ;  /* 0x000000180e002986 */ /* 0x0049e8000c101d16 */
[----:B---3--:R4:W-:Y:S01]  /*1950*/  @P1 STG.E.128 desc[UR22][R32.64], R28 ;  /* 0x0000001c20001986 */ /* 0x0089e2000c101d16 */
[----:B------:R-:W-:Y:S05]  /*1960*/  @!P0 EXIT ;  /* 0x000000000000894d */ /* 0x000fea0003800000 */
[----:B----4-:R-:W1:Y:S01]  /*1970*/  LDS.128 R4, [R40+0x1b00] ;  /* 0x001b000028047984 */ /* 0x010e620000000c00 */
[----:B------:R-:W-:-:S04]  /*1980*/  VIADD R41, R41, 0x54000 ;  /* 0x0005400029297836 */ /* 0x000fc80000000000 */
[----:B------:R-:W-:-:S05]  /*1990*/  IMAD.WIDE R2, R41, 0x2, R2 ;  /* 0x0000000229027825 */ /* 0x000fca00078e0202 */
[----:B-1----:R-:W-:Y:S01]  /*19a0*/  STG.E.128 desc[UR22][R2.64], R4 ;  /* 0x0000000402007986 */ /* 0x002fe2000c101d16 */
[----:B------:R-:W-:Y:S05]  /*19b0*/  EXIT ;  /* 0x000000000000794d */ /* 0x000fea0003800000 */
.L_x_1:
[----:B------:R-:W-:-:S00]  /*19c0*/  BRA `(.L_x_1) ;  /* 0xfffffffc00fc7947 */ /* 0x000fc0000383ffff */
[----:B------:R-:W-:-:S00]  /*19d0*/  NOP ;  /* 0x0000000000007918 */ /* 0x000fc00000000000 */
        /* <DEDUP_REMOVED lines=10> */
.L_x_2:


//--------------------- .nv.shared.triton_mm      --------------------------
	.section	.nv.shared.triton_mm,"aw",@nobits
	.sectionflags	@""
	.align	16
	.zero		1024


//--------------------- .nv.constant0.triton_mm   --------------------------
	.section	.nv.constant0.triton_mm,"a",@progbits
	.sectionflags	@""
	.align	4
.nv.constant0.triton_mm:
	.zero		552
